//
// Generated by NVIDIA NVVM Compiler
//
// Compiler Build ID: CL-36424714
// Cuda compilation tools, release 13.0, V13.0.88
// Based on NVVM 20.0.0
//

.version 9.0
.target sm_100
.address_size 64

	// .globl	_Z13reduce_kernelPfS_j
.extern .shared .align 16 .b8 sdata[];

.visible .entry _Z13reduce_kernelPfS_j(
	.param .u64 .ptr .align 1 _Z13reduce_kernelPfS_j_param_0,
	.param .u64 .ptr .align 1 _Z13reduce_kernelPfS_j_param_1,
	.param .u32 _Z13reduce_kernelPfS_j_param_2
)
{
	.reg .pred 	%p<7>;
	.reg .b32 	%r<18>;
	.reg .b32 	%f<11>;
	.reg .b64 	%rd<11>;

	ld.param.u64 	%rd3, [_Z13reduce_kernelPfS_j_param_0];
	ld.param.u64 	%rd2, [_Z13reduce_kernelPfS_j_param_1];
	ld.param.u32 	%r9, [_Z13reduce_kernelPfS_j_param_2];
	cvta.to.global.u64 	%rd1, %rd3;
	mov.u32 	%r1, %tid.x;
	mov.u32 	%r2, %ctaid.x;
	mov.u32 	%r17, %ntid.x;
	mul.lo.s32 	%r10, %r17, %r2;
	shl.b32 	%r11, %r10, 1;
	add.s32 	%r4, %r11, %r1;
	setp.ge.u32 	%p1, %r4, %r9;
	shl.b32 	%r12, %r1, 2;
	mov.u32 	%r13, sdata;
	add.s32 	%r5, %r13, %r12;
	@%p1 bra 	$L__BB0_4;
	mul.wide.u32 	%rd4, %r4, 4;
	add.s64 	%rd5, %rd1, %rd4;
	ld.global.f32 	%f1, [%rd5];
	add.s32 	%r6, %r4, %r17;
	setp.ge.u32 	%p2, %r6, %r9;
	mov.f32 	%f10, 0f00000000;
	@%p2 bra 	$L__BB0_3;
	mul.wide.u32 	%rd6, %r6, 4;
	add.s64 	%rd7, %rd1, %rd6;
	ld.global.f32 	%f10, [%rd7];
$L__BB0_3:
	add.f32 	%f5, %f1, %f10;
	st.shared.f32 	[%r5], %f5;
	bra.uni 	$L__BB0_5;
$L__BB0_4:
	mov.b32 	%r14, 0;
	st.shared.u32 	[%r5], %r14;
$L__BB0_5:
	bar.sync 	0;
	setp.lt.u32 	%p3, %r17, 2;
	@%p3 bra 	$L__BB0_9;
$L__BB0_6:
	shr.u32 	%r8, %r17, 1;
	setp.ge.u32 	%p4, %r1, %r8;
	@%p4 bra 	$L__BB0_8;
	shl.b32 	%r15, %r8, 2;
	add.s32 	%r16, %r5, %r15;
	ld.shared.f32 	%f6, [%r16];
	ld.shared.f32 	%f7, [%r5];
	add.f32 	%f8, %f6, %f7;
	st.shared.f32 	[%r5], %f8;
$L__BB0_8:
	bar.sync 	0;
	setp.gt.u32 	%p5, %r17, 3;
	mov.u32 	%r17, %r8;
	@%p5 bra 	$L__BB0_6;
$L__BB0_9:
	setp.ne.s32 	%p6, %r1, 0;
	@%p6 bra 	$L__BB0_11;
	ld.shared.f32 	%f9, [sdata];
	cvta.to.global.u64 	%rd8, %rd2;
	mul.wide.u32 	%rd9, %r2, 4;
	add.s64 	%rd10, %rd8, %rd9;
	st.global.f32 	[%rd10], %f9;
$L__BB0_11:
	ret;

}


// ===== COMPILED SASS (sm_100) =====

	.target	sm_100

	.elftype	@"ET_EXEC"


//--------------------- .note.nv.tkinfo           --------------------------
	.section	.note.nv.tkinfo,"",@"SHT_NOTE"
	.sectionflags	@"SHF_NOTE_NV_TKINFO"
	.tkinfo
        /*0018*/ 	.word	0x00000002
        /*0030*/ 	.string	""
        /*0030*/ 	.string	"ptxas"
        /*0030*/ 	.string	"Cuda compilation tools, release 13.0, V13.0.88"
        /*0030*/ 	.string	"Build cuda_13.0.r13.0/compiler.36424714_0"
        /*0030*/ 	.string	"-arch sm_100 -m 64 "



//--------------------- .note.nv.cuinfo           --------------------------
	.section	.note.nv.cuinfo,"",@"SHT_NOTE"
	.sectionflags	@"SHF_NOTE_NV_CUINFO"
        /*0018*/ 	.short	0x0002
        /*001a*/ 	.short	0x0064
        /*001c*/ 	.short	0x0082
	.zero		2


//--------------------- .nv.info                  --------------------------
	.section	.nv.info,"",@"SHT_CUDA_INFO"
	.align	4


	//----- nvinfo : EIATTR_REGCOUNT
	.align		4
        /*0000*/ 	.byte	0x04, 0x2f
        /*0002*/ 	.short	(.L_1 - .L_0)
	.align		4
.L_0:
        /*0004*/ 	.word	index@(_Z13reduce_kernelPfS_j)
        /*0008*/ 	.word	0x00000010


	//----- nvinfo : EIATTR_FRAME_SIZE
	.align		4
.L_1:
        /*000c*/ 	.byte	0x04, 0x11
        /*000e*/ 	.short	(.L_3 - .L_2)
	.align		4
.L_2:
        /*0010*/ 	.word	index@(_Z13reduce_kernelPfS_j)
        /*0014*/ 	.word	0x00000000


	//----- nvinfo : EIATTR_MIN_STACK_SIZE
	.align		4
.L_3:
        /*0018*/ 	.byte	0x04, 0x12
        /*001a*/ 	.short	(.L_5 - .L_4)
	.align		4
.L_4:
        /*001c*/ 	.word	index@(_Z13reduce_kernelPfS_j)
        /*0020*/ 	.word	0x00000000
.L_5:


//--------------------- .nv.compat                --------------------------
	.section	.nv.compat,"",@"SHT_CUDA_COMPAT_INFO"
	.align	4
        /*0000*/ 	.byte	0x02, 0x09, 0x00, 0x00, 0x02, 0x02, 0x01, 0x00, 0x02, 0x05, 0x05, 0x00, 0x03, 0x07, 0x01, 0x01
        /*0010*/ 	.byte	0x02, 0x03, 0x00, 0x00, 0x02, 0x06, 0x01, 0x00, 0x04, 0x0b, 0x08, 0x00, 0x09, 0x00, 0x00, 0x00
        /*0020*/ 	.byte	0x00, 0x00, 0x00, 0x00


//--------------------- .nv.info._Z13reduce_kernelPfS_j --------------------------
	.section	.nv.info._Z13reduce_kernelPfS_j,"",@"SHT_CUDA_INFO"
	.sectionflags	@""
	.align	4


	//----- nvinfo : EIATTR_CUDA_API_VERSION
	.align		4
        /*0000*/ 	.byte	0x04, 0x37
        /*0002*/ 	.short	(.L_7 - .L_6)
.L_6:
        /*0004*/ 	.word	0x00000082


	//----- nvinfo : EIATTR_KPARAM_INFO
	.align		4
.L_7:
        /*0008*/ 	.byte	0x04, 0x17
        /*000a*/ 	.short	(.L_9 - .L_8)
.L_8:
        /*000c*/ 	.word	0x00000000
        /*0010*/ 	.short	0x0002
        /*0012*/ 	.short	0x0010
        /*0014*/ 	.byte	0x00, 0xf0, 0x11, 0x00


	//----- nvinfo : EIATTR_KPARAM_INFO
	.align		4
.L_9:
        /*0018*/ 	.byte	0x04, 0x17
        /*001a*/ 	.short	(.L_11 - .L_10)
.L_10:
        /*001c*/ 	.word	0x00000000
        /*0020*/ 	.short	0x0001
        /*0022*/ 	.short	0x0008
        /*0024*/ 	.byte	0x00, 0xf5, 0x21, 0x00


	//----- nvinfo : EIATTR_KPARAM_INFO
	.align		4
.L_11:
        /*0028*/ 	.byte	0x04, 0x17
        /*002a*/ 	.short	(.L_13 - .L_12)
.L_12:
        /*002c*/ 	.word	0x00000000
        /*0030*/ 	.short	0x0000
        /*0032*/ 	.short	0x0000
        /*0034*/ 	.byte	0x00, 0xf5, 0x21, 0x00


	//----- nvinfo : EIATTR_SPARSE_MMA_MASK
	.align		4
.L_13:
        /*0038*/ 	.byte	0x03, 0x50
        /*003a*/ 	.short	0x0000


	//----- nvinfo : EIATTR_MAXREG_COUNT
	.align		4
        /*003c*/ 	.byte	0x03, 0x1b
        /*003e*/ 	.short	0x00ff


	//----- nvinfo : EIATTR_NUM_BARRIERS
	.align		4
        /*0040*/ 	.byte	0x02, 0x4c
        /*0042*/ 	.byte	0x01
	.zero		1


	//----- nvinfo : EIATTR_MERCURY_ISA_VERSION
	.align		4
        /*0044*/ 	.byte	0x03, 0x5f
        /*0046*/ 	.short	0x0101


	//----- nvinfo : EIATTR_VRC_CTA_INIT_COUNT
	.align		4
        /*0048*/ 	.byte	0x02, 0x4a
	.zero		1
	.zero		1


	//----- nvinfo : EIATTR_EXIT_INSTR_OFFSETS
	.align		4
        /*004c*/ 	.byte	0x04, 0x1c
        /*004e*/ 	.short	(.L_15 - .L_14)


	//   ....[0]....
.L_14:
        /*0050*/ 	.word	0x000002c0


	//   ....[1]....
        /*0054*/ 	.word	0x00000340


	//----- nvinfo : EIATTR_CRS_STACK_SIZE
	.align		4
.L_15:
        /*0058*/ 	.byte	0x04, 0x1e
        /*005a*/ 	.short	(.L_17 - .L_16)
.L_16:
        /*005c*/ 	.word	0x00000000


	//----- nvinfo : EIATTR_CBANK_PARAM_SIZE
	.align		4
.L_17:
        /*0060*/ 	.byte	0x03, 0x19
        /*0062*/ 	.short	0x0014


	//----- nvinfo : EIATTR_PARAM_CBANK
	.align		4
        /*0064*/ 	.byte	0x04, 0x0a
        /*0066*/ 	.short	(.L_19 - .L_18)
	.align		4
.L_18:
        /*0068*/ 	.word	index@(.nv.constant0._Z13reduce_kernelPfS_j)
        /*006c*/ 	.short	0x0380
        /*006e*/ 	.short	0x0014


	//----- nvinfo : EIATTR_SW_WAR
	.align		4
.L_19:
        /*0070*/ 	.byte	0x04, 0x36
        /*0072*/ 	.short	(.L_21 - .L_20)
.L_20:
        /*0074*/ 	.word	0x00000008
.L_21:


//--------------------- .nv.callgraph             --------------------------
	.section	.nv.callgraph,"",@"SHT_CUDA_CALLGRAPH"
	.align	4
	.sectionentsize	8
	.align		4
        /*0000*/ 	.word	0x00000000
	.align		4
        /*0004*/ 	.word	0xffffffff
	.align		4
        /*0008*/ 	.word	0x00000000
	.align		4
        /*000c*/ 	.word	0xfffffffe
	.align		4
        /*0010*/ 	.word	0x00000000
	.align		4
        /*0014*/ 	.word	0xfffffffd
	.align		4
        /*0018*/ 	.word	0x00000000
	.align		4
        /*001c*/ 	.word	0xfffffffc


//--------------------- .text._Z13reduce_kernelPfS_j --------------------------
	.section	.text._Z13reduce_kernelPfS_j,"ax",@progbits
	.align	128
        .global         _Z13reduce_kernelPfS_j
        .type           _Z13reduce_kernelPfS_j,@function
        .size           _Z13reduce_kernelPfS_j,(.L_x_6 - _Z13reduce_kernelPfS_j)
        .other          _Z13reduce_kernelPfS_j,@"STO_CUDA_ENTRY STV_DEFAULT"
_Z13reduce_kernelPfS_j:
.text._Z13reduce_kernelPfS_j:
[----:B------:R-:W-:Y:S01]  /*0000*/  LDC R1, c[0x0][0x37c] ;  /* 0x0000df00ff017b82 */ /* 0x000fe20000000800 */
[----:B------:R-:W0:Y:S01]  /*0010*/  S2R R11, SR_CTAID.X ;  /* 0x00000000000b7919 */ /* 0x000e220000002500 */
[----:B------:R-:W1:Y:S06]  /*0020*/  LDCU UR8, c[0x0][0x360] ;  /* 0x00006c00ff0877ac */ /* 0x000e6c0008000800 */
[----:B------:R-:W2:Y:S01]  /*0030*/  S2UR UR5, SR_CgaCtaId ;  /* 0x00000000000579c3 */ /* 0x000ea20000008800 */
[----:B------:R-:W-:Y:S01]  /*0040*/  BSSY.RECONVERGENT B0, `(.L_x_0) ;  /* 0x0000018000007945 */ /* 0x000fe20003800200 */
[----:B------:R-:W3:Y:S01]  /*0050*/  S2R R9, SR_TID.X ;  /* 0x0000000000097919 */ /* 0x000ee20000002100 */
[----:B------:R-:W4:Y:S01]  /*0060*/  LDCU UR9, c[0x0][0x390] ;  /* 0x00007200ff0977ac */ /* 0x000f220008000800 */
[----:B------:R-:W-:Y:S01]  /*0070*/  UMOV UR4, 0x400 ;  /* 0x0000040000047882 */ /* 0x000fe20000000000 */
[----:B------:R-:W0:Y:S01]  /*0080*/  LDCU.64 UR6, c[0x0][0x358] ;  /* 0x00006b00ff0677ac */ /* 0x000e220008000a00 */
[----:B-1----:R-:W-:Y:S01]  /*0090*/  IMAD.U32 R6, RZ, RZ, UR8 ;  /* 0x00000008ff067e24 */ /* 0x002fe2000f8e00ff */
[----:B--2---:R-:W-:Y:S01]  /*00a0*/  ULEA UR4, UR5, UR4, 0x18 ;  /* 0x0000000405047291 */ /* 0x004fe2000f8ec0ff */
[----:B0-----:R-:W-:-:S04]  /*00b0*/  IMAD R0, R11, UR8, RZ ;  /* 0x000000080b007c24 */ /* 0x001fc8000f8e02ff */
[----:B---3--:R-:W-:Y:S01]  /*00c0*/  IMAD R3, R0, 0x2, R9 ;  /* 0x0000000200037824 */ /* 0x008fe200078e0209 */
[----:B------:R-:W-:-:S04]  /*00d0*/  LEA R0, R9, UR4, 0x2 ;  /* 0x0000000409007c11 */ /* 0x000fc8000f8e10ff */
[----:B----4-:R-:W-:-:S13]  /*00e0*/  ISETP.GE.U32.AND P0, PT, R3, UR9, PT ;  /* 0x0000000903007c0c */ /* 0x010fda000bf06070 */
[----:B------:R-:W-:Y:S05]  /*00f0*/  @P0 BRA `(.L_x_1) ;  /* 0x00000000002c0947 */ /* 0x000fea0003800000 */
[----:B------:R-:W0:Y:S01]  /*0100*/  LDC.64 R4, c[0x0][0x380] ;  /* 0x0000e000ff047b82 */ /* 0x000e220000000a00 */
[----:B------:R-:W-:Y:S01]  /*0110*/  IADD3 R13, PT, PT, R3, R6, RZ ;  /* 0x00000006030d7210 */ /* 0x000fe20007ffe0ff */
[----:B------:R-:W-:-:S03]  /*0120*/  IMAD.MOV.U32 R7, RZ, RZ, RZ ;  /* 0x000000ffff077224 */ /* 0x000fc600078e00ff */
[----:B------:R-:W-:Y:S01]  /*0130*/  ISETP.GE.U32.AND P0, PT, R13, UR9, PT ;  /* 0x000000090d007c0c */ /* 0x000fe2000bf06070 */
[----:B0-----:R-:W-:-:S12]  /*0140*/  IMAD.WIDE.U32 R2, R3, 0x4, R4 ;  /* 0x0000000403027825 */ /* 0x001fd800078e0004 */
[----:B------:R-:W-:Y:S01]  /*0150*/  @!P0 IMAD.WIDE.U32 R4, R13, 0x4, R4 ;  /* 0x000000040d048825 */ /* 0x000fe200078e0004 */
[----:B------:R-:W2:Y:S04]  /*0160*/  LDG.E R2, desc[UR6][R2.64] ;  /* 0x0000000602027981 */ /* 0x000ea8000c1e1900 */
[----:B------:R-:W2:Y:S02]  /*0170*/  @!P0 LDG.E R7, desc[UR6][R4.64] ;  /* 0x0000000604078981 */ /* 0x000ea4000c1e1900 */
[----:B--2---:R-:W-:-:S05]  /*0180*/  FADD R7, R2, R7 ;  /* 0x0000000702077221 */ /* 0x004fca0000000000 */
[----:B------:R1:W-:Y:S01]  /*0190*/  STS [R0], R7 ;  /* 0x0000000700007388 */ /* 0x0003e20000000800 */
[----:B------:R-:W-:Y:S05]  /*01a0*/  BRA `(.L_x_2) ;  /* 0x0000000000047947 */ /* 0x000fea0003800000 */
.L_x_1:
[----:B------:R0:W-:Y:S02]  /*01b0*/  STS [R0], RZ ;  /* 0x000000ff00007388 */ /* 0x0001e40000000800 */
.L_x_2:
[----:B------:R-:W-:Y:S05]  /*01c0*/  BSYNC.RECONVERGENT B0 ;  /* 0x0000000000007941 */ /* 0x000fea0003800200 */
.L_x_0:
[----:B------:R-:W-:Y:S01]  /*01d0*/  BAR.SYNC.DEFER_BLOCKING 0x0 ;  /* 0x0000000000007b1d */ /* 0x000fe20000010000 */
[----:B------:R-:W-:Y:S02]  /*01e0*/  ISETP.GE.U32.AND P1, PT, R6, 0x2, PT ;  /* 0x000000020600780c */ /* 0x000fe40003f26070 */
[----:B------:R-:W-:-:S11]  /*01f0*/  ISETP.NE.AND P0, PT, R9, RZ, PT ;  /* 0x000000ff0900720c */ /* 0x000fd60003f05270 */
[----:B------:R-:W-:Y:S05]  /*0200*/  @!P1 BRA `(.L_x_3) ;  /* 0x00000000002c9947 */ /* 0x000fea0003800000 */
.L_x_4:
[----:B------:R-:W-:-:S04]  /*0210*/  SHF.R.U32.HI R4, RZ, 0x1, R6 ;  /* 0x00000001ff047819 */ /* 0x000fc80000011606 */
[----:B------:R-:W-:-:S13]  /*0220*/  ISETP.GE.U32.AND P1, PT, R9, R4, PT ;  /* 0x000000040900720c */ /* 0x000fda0003f26070 */
[----:B------:R-:W-:Y:S01]  /*0230*/  @!P1 LEA R2, R4, R0, 0x2 ;  /* 0x0000000004029211 */ /* 0x000fe200078e10ff */
[----:B------:R-:W-:Y:S05]  /*0240*/  @!P1 LDS R3, [R0] ;  /* 0x0000000000039984 */ /* 0x000fea0000000800 */
[----:B------:R-:W2:Y:S02]  /*0250*/  @!P1 LDS R2, [R2] ;  /* 0x0000000002029984 */ /* 0x000ea40000000800 */
[----:B--2---:R-:W-:-:S05]  /*0260*/  @!P1 FADD R3, R2, R3 ;  /* 0x0000000302039221 */ /* 0x004fca0000000000 */
[----:B------:R2:W-:Y:S01]  /*0270*/  @!P1 STS [R0], R3 ;  /* 0x0000000300009388 */ /* 0x0005e20000000800 */
[----:B------:R-:W-:Y:S01]  /*0280*/  BAR.SYNC.DEFER_BLOCKING 0x0 ;  /* 0x0000000000007b1d */ /* 0x000fe20000010000 */
[----:B------:R-:W-:Y:S01]  /*0290*/  ISETP.GT.U32.AND P1, PT, R6, 0x3, PT ;  /* 0x000000030600780c */ /* 0x000fe20003f24070 */
[----:B------:R-:W-:-:S12]  /*02a0*/  IMAD.MOV.U32 R6, RZ, RZ, R4 ;  /* 0x000000ffff067224 */ /* 0x000fd800078e0004 */
[----:B--2---:R-:W-:Y:S05]  /*02b0*/  @P1 BRA `(.L_x_4) ;  /* 0xfffffffc00d41947 */ /* 0x004fea000383ffff */
.L_x_3:
[----:B------:R-:W-:Y:S05]  /*02c0*/  @P0 EXIT ;  /* 0x000000000000094d */ /* 0x000fea0003800000 */
[----:B------:R-:W2:Y:S01]  /*02d0*/  S2UR UR5, SR_CgaCtaId ;  /* 0x00000000000579c3 */ /* 0x000ea20000008800 */
[----:B------:R-:W-:-:S07]  /*02e0*/  UMOV UR4, 0x400 ;  /* 0x0000040000047882 */ /* 0x000fce0000000000 */
[----:B------:R-:W3:Y:S01]  /*02f0*/  LDC.64 R2, c[0x0][0x388] ;  /* 0x0000e200ff027b82 */ /* 0x000ee20000000a00 */
[----:B--2---:R-:W-:Y:S01]  /*0300*/  ULEA UR4, UR5, UR4, 0x18 ;  /* 0x0000000405047291 */ /* 0x004fe2000f8ec0ff */
[----:B---3--:R-:W-:-:S08]  /*0310*/  IMAD.WIDE.U32 R2, R11, 0x4, R2 ;  /* 0x000000040b027825 */ /* 0x008fd000078e0002 */
[----:B------:R-:W2:Y:S04]  /*0320*/  LDS R5, [UR4] ;  /* 0x00000004ff057984 */ /* 0x000ea80008000800 */
[----:B--2---:R-:W-:Y:S01]  /*0330*/  STG.E desc[UR6][R2.64], R5 ;  /* 0x0000000502007986 */ /* 0x004fe2000c101906 */
[----:B------:R-:W-:Y:S05]  /*0340*/  EXIT ;  /* 0x000000000000794d */ /* 0x000fea0003800000 */
.L_x_5:
[----:B------:R-:W-:-:S00]  /*0350*/  BRA `(.L_x_5) ;  /* 0xfffffffc00fc7947 */ /* 0x000fc0000383ffff */
[----:B------:R-:W-:-:S00]  /*0360*/  NOP ;  /* 0x0000000000007918 */ /* 0x000fc00000000000 */
        /* <DEDUP_REMOVED lines=9> */
.L_x_6:


//--------------------- .nv.shared._Z13reduce_kernelPfS_j --------------------------
	.section	.nv.shared._Z13reduce_kernelPfS_j,"aw",@nobits
	.sectionflags	@""
	.align	16
	.zero		1024


//--------------------- .nv.shared.reserved.0     --------------------------
	.section	.nv.shared.reserved.0,"aw",@nobits
	.weak		__nv_reservedSMEM_offset_0_alias
	.size		__nv_reservedSMEM_offset_0_alias, 0, 64
	.other		__nv_reservedSMEM_offset_0_alias,@"STO_CUDA_RESERVED_SHARED STV_DEFAULT"
__nv_reservedSMEM_offset_0_alias:
	.zero		0
	.zero		64


//--------------------- .nv.constant0._Z13reduce_kernelPfS_j --------------------------
	.section	.nv.constant0._Z13reduce_kernelPfS_j,"a",@progbits
	.sectionflags	@""
	.align	4
.nv.constant0._Z13reduce_kernelPfS_j:
	.zero		916


//--------------------- SYMBOLS --------------------------

	.type		.nv.reservedSmem.offset0,@object
	.size		.nv.reservedSmem.offset0,0x4
	.type		.nv.reservedSmem.cap,@object
	.size		.nv.reservedSmem.cap,0x4
